//
// Generated by NVIDIA NVVM Compiler
//
// Compiler Build ID: CL-36424714
// Cuda compilation tools, release 13.0, V13.0.88
// Based on NVVM 20.0.0
//

.version 9.0
.target sm_100
.address_size 64

	// .globl	_Z6mem_bwPfS_S_S_S_S_

.visible .entry _Z6mem_bwPfS_S_S_S_S_(
	.param .u64 .ptr .align 1 _Z6mem_bwPfS_S_S_S_S__param_0,
	.param .u64 .ptr .align 1 _Z6mem_bwPfS_S_S_S_S__param_1,
	.param .u64 .ptr .align 1 _Z6mem_bwPfS_S_S_S_S__param_2,
	.param .u64 .ptr .align 1 _Z6mem_bwPfS_S_S_S_S__param_3,
	.param .u64 .ptr .align 1 _Z6mem_bwPfS_S_S_S_S__param_4,
	.param .u64 .ptr .align 1 _Z6mem_bwPfS_S_S_S_S__param_5
)
{
	.reg .pred 	%p<3>;
	.reg .b32 	%r<10>;
	.reg .b32 	%f<37>;
	.reg .b64 	%rd<23>;

	ld.param.u64 	%rd5, [_Z6mem_bwPfS_S_S_S_S__param_1];
	ld.param.u64 	%rd8, [_Z6mem_bwPfS_S_S_S_S__param_4];
	ld.param.u64 	%rd9, [_Z6mem_bwPfS_S_S_S_S__param_5];
	mov.u32 	%r6, %ctaid.x;
	mov.u32 	%r1, %ntid.x;
	mov.u32 	%r7, %tid.x;
	mad.lo.s32 	%r9, %r6, %r1, %r7;
	setp.gt.s32 	%p1, %r9, 2097151;
	@%p1 bra 	$L__BB0_3;
	mov.u32 	%r8, %nctaid.x;
	mul.lo.s32 	%r3, %r1, %r8;
	cvta.to.global.u64 	%rd1, %rd5;
	cvta.to.global.u64 	%rd2, %rd8;
	cvta.to.global.u64 	%rd3, %rd9;
$L__BB0_2:
	ld.param.u64 	%rd22, [_Z6mem_bwPfS_S_S_S_S__param_3];
	ld.param.u64 	%rd21, [_Z6mem_bwPfS_S_S_S_S__param_2];
	ld.param.u64 	%rd20, [_Z6mem_bwPfS_S_S_S_S__param_0];
	cvta.to.global.u64 	%rd10, %rd20;
	mul.wide.s32 	%rd11, %r9, 16;
	add.s64 	%rd12, %rd10, %rd11;
	ld.global.v4.f32 	{%f1, %f2, %f3, %f4}, [%rd12];
	add.s64 	%rd13, %rd1, %rd11;
	ld.global.v4.f32 	{%f5, %f6, %f7, %f8}, [%rd13];
	cvta.to.global.u64 	%rd14, %rd22;
	add.s64 	%rd15, %rd14, %rd11;
	ld.global.v4.f32 	{%f9, %f10, %f11, %f12}, [%rd15];
	add.s64 	%rd16, %rd2, %rd11;
	ld.global.v4.f32 	{%f13, %f14, %f15, %f16}, [%rd16];
	add.s64 	%rd17, %rd3, %rd11;
	ld.global.v4.f32 	{%f17, %f18, %f19, %f20}, [%rd17];
	add.f32 	%f21, %f1, %f5;
	add.f32 	%f22, %f21, %f9;
	add.f32 	%f23, %f22, %f13;
	add.f32 	%f24, %f23, %f17;
	add.f32 	%f25, %f2, %f6;
	add.f32 	%f26, %f25, %f10;
	add.f32 	%f27, %f26, %f14;
	add.f32 	%f28, %f27, %f18;
	add.f32 	%f29, %f3, %f7;
	add.f32 	%f30, %f29, %f11;
	add.f32 	%f31, %f30, %f15;
	add.f32 	%f32, %f31, %f19;
	add.f32 	%f33, %f4, %f8;
	add.f32 	%f34, %f33, %f12;
	add.f32 	%f35, %f34, %f16;
	add.f32 	%f36, %f35, %f20;
	cvta.to.global.u64 	%rd18, %rd21;
	add.s64 	%rd19, %rd18, %rd11;
	st.global.v4.f32 	[%rd19], {%f24, %f28, %f32, %f36};
	add.s32 	%r9, %r9, %r3;
	setp.lt.s32 	%p2, %r9, 2097152;
	@%p2 bra 	$L__BB0_2;
$L__BB0_3:
	ret;

}


// ===== COMPILED SASS (sm_100) =====

	.target	sm_100

	.elftype	@"ET_EXEC"


//--------------------- .note.nv.tkinfo           --------------------------
	.section	.note.nv.tkinfo,"",@"SHT_NOTE"
	.sectionflags	@"SHF_NOTE_NV_TKINFO"
	.tkinfo
        /*0018*/ 	.word	0x00000002
        /*0030*/ 	.string	""
        /*0030*/ 	.string	"ptxas"
        /*0030*/ 	.string	"Cuda compilation tools, release 13.0, V13.0.88"
        /*0030*/ 	.string	"Build cuda_13.0.r13.0/compiler.36424714_0"
        /*0030*/ 	.string	"-arch sm_100 -m 64 "



//--------------------- .note.nv.cuinfo           --------------------------
	.section	.note.nv.cuinfo,"",@"SHT_NOTE"
	.sectionflags	@"SHF_NOTE_NV_CUINFO"
        /*0018*/ 	.short	0x0002
        /*001a*/ 	.short	0x0064
        /*001c*/ 	.short	0x0082
	.zero		2


//--------------------- .nv.info                  --------------------------
	.section	.nv.info,"",@"SHT_CUDA_INFO"
	.align	4


	//----- nvinfo : EIATTR_REGCOUNT
	.align		4
        /*0000*/ 	.byte	0x04, 0x2f
        /*0002*/ 	.short	(.L_1 - .L_0)
	.align		4
.L_0:
        /*0004*/ 	.word	index@(_Z6mem_bwPfS_S_S_S_S_)
        /*0008*/ 	.word	0x00000020


	//----- nvinfo : EIATTR_FRAME_SIZE
	.align		4
.L_1:
        /*000c*/ 	.byte	0x04, 0x11
        /*000e*/ 	.short	(.L_3 - .L_2)
	.align		4
.L_2:
        /*0010*/ 	.word	index@(_Z6mem_bwPfS_S_S_S_S_)
        /*0014*/ 	.word	0x00000000


	//----- nvinfo : EIATTR_MIN_STACK_SIZE
	.align		4
.L_3:
        /*0018*/ 	.byte	0x04, 0x12
        /*001a*/ 	.short	(.L_5 - .L_4)
	.align		4
.L_4:
        /*001c*/ 	.word	index@(_Z6mem_bwPfS_S_S_S_S_)
        /*0020*/ 	.word	0x00000000
.L_5:


//--------------------- .nv.compat                --------------------------
	.section	.nv.compat,"",@"SHT_CUDA_COMPAT_INFO"
	.align	4
        /*0000*/ 	.byte	0x02, 0x09, 0x00, 0x00, 0x02, 0x02, 0x01, 0x00, 0x02, 0x05, 0x05, 0x00, 0x03, 0x07, 0x01, 0x01
        /*0010*/ 	.byte	0x02, 0x03, 0x00, 0x00, 0x02, 0x06, 0x01, 0x00, 0x04, 0x0b, 0x08, 0x00, 0x09, 0x00, 0x00, 0x00
        /*0020*/ 	.byte	0x00, 0x00, 0x00, 0x00


//--------------------- .nv.info._Z6mem_bwPfS_S_S_S_S_ --------------------------
	.section	.nv.info._Z6mem_bwPfS_S_S_S_S_,"",@"SHT_CUDA_INFO"
	.sectionflags	@""
	.align	4


	//----- nvinfo : EIATTR_CUDA_API_VERSION
	.align		4
        /*0000*/ 	.byte	0x04, 0x37
        /*0002*/ 	.short	(.L_7 - .L_6)
.L_6:
        /*0004*/ 	.word	0x00000082


	//----- nvinfo : EIATTR_KPARAM_INFO
	.align		4
.L_7:
        /*0008*/ 	.byte	0x04, 0x17
        /*000a*/ 	.short	(.L_9 - .L_8)
.L_8:
        /*000c*/ 	.word	0x00000000
        /*0010*/ 	.short	0x0005
        /*0012*/ 	.short	0x0028
        /*0014*/ 	.byte	0x00, 0xf5, 0x21, 0x00


	//----- nvinfo : EIATTR_KPARAM_INFO
	.align		4
.L_9:
        /*0018*/ 	.byte	0x04, 0x17
        /*001a*/ 	.short	(.L_11 - .L_10)
.L_10:
        /*001c*/ 	.word	0x00000000
        /*0020*/ 	.short	0x0004
        /*0022*/ 	.short	0x0020
        /*0024*/ 	.byte	0x00, 0xf5, 0x21, 0x00


	//----- nvinfo : EIATTR_KPARAM_INFO
	.align		4
.L_11:
        /*0028*/ 	.byte	0x04, 0x17
        /*002a*/ 	.short	(.L_13 - .L_12)
.L_12:
        /*002c*/ 	.word	0x00000000
        /*0030*/ 	.short	0x0003
        /*0032*/ 	.short	0x0018
        /*0034*/ 	.byte	0x00, 0xf5, 0x21, 0x00


	//----- nvinfo : EIATTR_KPARAM_INFO
	.align		4
.L_13:
        /*0038*/ 	.byte	0x04, 0x17
        /*003a*/ 	.short	(.L_15 - .L_14)
.L_14:
        /*003c*/ 	.word	0x00000000
        /*0040*/ 	.short	0x0002
        /*0042*/ 	.short	0x0010
        /*0044*/ 	.byte	0x00, 0xf5, 0x21, 0x00


	//----- nvinfo : EIATTR_KPARAM_INFO
	.align		4
.L_15:
        /*0048*/ 	.byte	0x04, 0x17
        /*004a*/ 	.short	(.L_17 - .L_16)
.L_16:
        /*004c*/ 	.word	0x00000000
        /*0050*/ 	.short	0x0001
        /*0052*/ 	.short	0x0008
        /*0054*/ 	.byte	0x00, 0xf5, 0x21, 0x00


	//----- nvinfo : EIATTR_KPARAM_INFO
	.align		4
.L_17:
        /*0058*/ 	.byte	0x04, 0x17
        /*005a*/ 	.short	(.L_19 - .L_18)
.L_18:
        /*005c*/ 	.word	0x00000000
        /*0060*/ 	.short	0x0000
        /*0062*/ 	.short	0x0000
        /*0064*/ 	.byte	0x00, 0xf5, 0x21, 0x00


	//----- nvinfo : EIATTR_SPARSE_MMA_MASK
	.align		4
.L_19:
        /*0068*/ 	.byte	0x03, 0x50
        /*006a*/ 	.short	0x0000


	//----- nvinfo : EIATTR_MAXREG_COUNT
	.align		4
        /*006c*/ 	.byte	0x03, 0x1b
        /*006e*/ 	.short	0x00ff


	//----- nvinfo : EIATTR_MERCURY_ISA_VERSION
	.align		4
        /*0070*/ 	.byte	0x03, 0x5f
        /*0072*/ 	.short	0x0101


	//----- nvinfo : EIATTR_VRC_CTA_INIT_COUNT
	.align		4
        /*0074*/ 	.byte	0x02, 0x4a
	.zero		1
	.zero		1


	//----- nvinfo : EIATTR_EXIT_INSTR_OFFSETS
	.align		4
        /*0078*/ 	.byte	0x04, 0x1c
        /*007a*/ 	.short	(.L_21 - .L_20)


	//   ....[0]....
.L_20:
        /*007c*/ 	.word	0x00000060


	//   ....[1]....
        /*0080*/ 	.word	0x000002f0


	//----- nvinfo : EIATTR_CRS_STACK_SIZE
	.align		4
.L_21:
        /*0084*/ 	.byte	0x04, 0x1e
        /*0086*/ 	.short	(.L_23 - .L_22)
.L_22:
        /*0088*/ 	.word	0x00000000


	//----- nvinfo : EIATTR_CBANK_PARAM_SIZE
	.align		4
.L_23:
        /*008c*/ 	.byte	0x03, 0x19
        /*008e*/ 	.short	0x0030


	//----- nvinfo : EIATTR_PARAM_CBANK
	.align		4
        /*0090*/ 	.byte	0x04, 0x0a
        /*0092*/ 	.short	(.L_25 - .L_24)
	.align		4
.L_24:
        /*0094*/ 	.word	index@(.nv.constant0._Z6mem_bwPfS_S_S_S_S_)
        /*0098*/ 	.short	0x0380
        /*009a*/ 	.short	0x0030


	//----- nvinfo : EIATTR_SW_WAR
	.align		4
.L_25:
        /*009c*/ 	.byte	0x04, 0x36
        /*009e*/ 	.short	(.L_27 - .L_26)
.L_26:
        /*00a0*/ 	.word	0x00000008
.L_27:


//--------------------- .nv.callgraph             --------------------------
	.section	.nv.callgraph,"",@"SHT_CUDA_CALLGRAPH"
	.align	4
	.sectionentsize	8
	.align		4
        /*0000*/ 	.word	0x00000000
	.align		4
        /*0004*/ 	.word	0xffffffff
	.align		4
        /*0008*/ 	.word	0x00000000
	.align		4
        /*000c*/ 	.word	0xfffffffe
	.align		4
        /*0010*/ 	.word	0x00000000
	.align		4
        /*0014*/ 	.word	0xfffffffd
	.align		4
        /*0018*/ 	.word	0x00000000
	.align		4
        /*001c*/ 	.word	0xfffffffc


//--------------------- .text._Z6mem_bwPfS_S_S_S_S_ --------------------------
	.section	.text._Z6mem_bwPfS_S_S_S_S_,"ax",@progbits
	.align	128
        .global         _Z6mem_bwPfS_S_S_S_S_
        .type           _Z6mem_bwPfS_S_S_S_S_,@function
        .size           _Z6mem_bwPfS_S_S_S_S_,(.L_x_2 - _Z6mem_bwPfS_S_S_S_S_)
        .other          _Z6mem_bwPfS_S_S_S_S_,@"STO_CUDA_ENTRY STV_DEFAULT"
_Z6mem_bwPfS_S_S_S_S_:
.text._Z6mem_bwPfS_S_S_S_S_:
[----:B------:R-:W-:Y:S01]  /*0000*/  LDC R1, c[0x0][0x37c] ;  /* 0x0000df00ff017b82 */ /* 0x000fe20000000800 */
[----:B------:R-:W0:Y:S07]  /*0010*/  S2R R3, SR_TID.X ;  /* 0x0000000000037919 */ /* 0x000e2e0000002100 */
[----:B------:R-:W0:Y:S08]  /*0020*/  S2UR UR4, SR_CTAID.X ;  /* 0x00000000000479c3 */ /* 0x000e300000002500 */
[----:B------:R-:W0:Y:S02]  /*0030*/  LDC R0, c[0x0][0x360] ;  /* 0x0000d800ff007b82 */ /* 0x000e240000000800 */
[----:B0-----:R-:W-:-:S05]  /*0040*/  IMAD R3, R0, UR4, R3 ;  /* 0x0000000400037c24 */ /* 0x001fca000f8e0203 */
[----:B------:R-:W-:-:S13]  /*0050*/  ISETP.GT.AND P0, PT, R3, 0x1fffff, PT ;  /* 0x001fffff0300780c */ /* 0x000fda0003f04270 */
[----:B------:R-:W-:Y:S05]  /*0060*/  @P0 EXIT ;  /* 0x000000000000094d */ /* 0x000fea0003800000 */
[----:B------:R-:W0:Y:S01]  /*0070*/  LDCU UR4, c[0x0][0x370] ;  /* 0x00006e00ff0477ac */ /* 0x000e220008000800 */
[----:B------:R-:W1:Y:S01]  /*0080*/  LDCU.64 UR6, c[0x0][0x358] ;  /* 0x00006b00ff0677ac */ /* 0x000e620008000a00 */
[----:B0-----:R-:W-:-:S07]  /*0090*/  IMAD R0, R0, UR4, RZ ;  /* 0x0000000400007c24 */ /* 0x001fce000f8e02ff */
.L_x_0:
[----:B0-----:R-:W0:Y:S08]  /*00a0*/  LDC.64 R4, c[0x0][0x380] ;  /* 0x0000e000ff047b82 */ /* 0x001e300000000a00 */
[----:B------:R-:W2:Y:S08]  /*00b0*/  LDC.64 R8, c[0x0][0x388] ;  /* 0x0000e200ff087b82 */ /* 0x000eb00000000a00 */
[----:B------:R-:W3:Y:S08]  /*00c0*/  LDC.64 R12, c[0x0][0x398] ;  /* 0x0000e600ff0c7b82 */ /* 0x000ef00000000a00 */
[----:B------:R-:W4:Y:S01]  /*00d0*/  LDC.64 R18, c[0x0][0x3a0] ;  /* 0x0000e800ff127b82 */ /* 0x000f220000000a00 */
[----:B0-----:R-:W-:-:S06]  /*00e0*/  IMAD.WIDE R4, R3, 0x10, R4 ;  /* 0x0000001003047825 */ /* 0x001fcc00078e0204 */
[----:B-1----:R-:W5:Y:S01]  /*00f0*/  LDG.E.128 R4, desc[UR6][R4.64] ;  /* 0x0000000604047981 */ /* 0x002f62000c1e1d00 */
[----:B------:R-:W0:Y:S01]  /*0100*/  LDC.64 R16, c[0x0][0x3a8] ;  /* 0x0000ea00ff107b82 */ /* 0x000e220000000a00 */
[----:B--2---:R-:W-:-:S06]  /*0110*/  IMAD.WIDE R8, R3, 0x10, R8 ;  /* 0x0000001003087825 */ /* 0x004fcc00078e0208 */
[----:B------:R-:W5:Y:S01]  /*0120*/  LDG.E.128 R8, desc[UR6][R8.64] ;  /* 0x0000000608087981 */ /* 0x000f62000c1e1d00 */
[C---:B---3--:R-:W-:Y:S01]  /*0130*/  IMAD.WIDE R12, R3.reuse, 0x10, R12 ;  /* 0x00000010030c7825 */ /* 0x048fe200078e020c */
[----:B------:R-:W1:Y:S05]  /*0140*/  LDC.64 R24, c[0x0][0x390] ;  /* 0x0000e400ff187b82 */ /* 0x000e6a0000000a00 */
[----:B------:R-:W2:Y:S01]  /*0150*/  LDG.E.128 R12, desc[UR6][R12.64] ;  /* 0x000000060c0c7981 */ /* 0x000ea2000c1e1d00 */
[----:B----4-:R-:W-:-:S04]  /*0160*/  IMAD.WIDE R18, R3, 0x10, R18 ;  /* 0x0000001003127825 */ /* 0x010fc800078e0212 */
[C---:B0-----:R-:W-:Y:S02]  /*0170*/  IMAD.WIDE R20, R3.reuse, 0x10, R16 ;  /* 0x0000001003147825 */ /* 0x041fe400078e0210 */
[----:B------:R-:W3:Y:S04]  /*0180*/  LDG.E.128 R16, desc[UR6][R18.64] ;  /* 0x0000000612107981 */ /* 0x000ee8000c1e1d00 */
[----:B------:R-:W4:Y:S01]  /*0190*/  LDG.E.128 R20, desc[UR6][R20.64] ;  /* 0x0000000614147981 */ /* 0x000f22000c1e1d00 */
[----:B-1----:R-:W-:Y:S01]  /*01a0*/  IMAD.WIDE R24, R3, 0x10, R24 ;  /* 0x0000001003187825 */ /* 0x002fe200078e0218 */
[----:B------:R-:W-:-:S04]  /*01b0*/  IADD3 R3, PT, PT, R0, R3, RZ ;  /* 0x0000000300037210 */ /* 0x000fc80007ffe0ff */
[----:B------:R-:W-:Y:S01]  /*01c0*/  ISETP.GE.AND P0, PT, R3, 0x200000, PT ;  /* 0x002000000300780c */ /* 0x000fe20003f06270 */
[----:B-----5:R-:W-:Y:S01]  /*01d0*/  FADD R27, R4, R8 ;  /* 0x00000008041b7221 */ /* 0x020fe20000000000 */
[----:B------:R-:W-:Y:S01]  /*01e0*/  FADD R2, R5, R9 ;  /* 0x0000000905027221 */ /* 0x000fe20000000000 */
[----:B------:R-:W-:Y:S01]  /*01f0*/  FADD R29, R6, R10 ;  /* 0x0000000a061d7221 */ /* 0x000fe20000000000 */
[----:B------:R-:W-:Y:S01]  /*0200*/  FADD R4, R7, R11 ;  /* 0x0000000b07047221 */ /* 0x000fe20000000000 */
[----:B--2---:R-:W-:Y:S01]  /*0210*/  FADD R27, R12, R27 ;  /* 0x0000001b0c1b7221 */ /* 0x004fe20000000000 */
[----:B------:R-:W-:Y:S01]  /*0220*/  FADD R2, R13, R2 ;  /* 0x000000020d027221 */ /* 0x000fe20000000000 */
[----:B------:R-:W-:Y:S01]  /*0230*/  FADD R29, R14, R29 ;  /* 0x0000001d0e1d7221 */ /* 0x000fe20000000000 */
[----:B------:R-:W-:Y:S01]  /*0240*/  FADD R4, R15, R4 ;  /* 0x000000040f047221 */ /* 0x000fe20000000000 */
[----:B---3--:R-:W-:Y:S01]  /*0250*/  FADD R27, R16, R27 ;  /* 0x0000001b101b7221 */ /* 0x008fe20000000000 */
[----:B------:R-:W-:Y:S01]  /*0260*/  FADD R2, R17, R2 ;  /* 0x0000000211027221 */ /* 0x000fe20000000000 */
[----:B------:R-:W-:Y:S01]  /*0270*/  FADD R29, R18, R29 ;  /* 0x0000001d121d7221 */ /* 0x000fe20000000000 */
[----:B------:R-:W-:Y:S01]  /*0280*/  FADD R4, R19, R4 ;  /* 0x0000000413047221 */ /* 0x000fe20000000000 */
[----:B----4-:R-:W-:Y:S01]  /*0290*/  FADD R20, R20, R27 ;  /* 0x0000001b14147221 */ /* 0x010fe20000000000 */
[----:B------:R-:W-:Y:S01]  /*02a0*/  FADD R21, R21, R2 ;  /* 0x0000000215157221 */ /* 0x000fe20000000000 */
[----:B------:R-:W-:Y:S01]  /*02b0*/  FADD R22, R22, R29 ;  /* 0x0000001d16167221 */ /* 0x000fe20000000000 */
[----:B------:R-:W-:-:S05]  /*02c0*/  FADD R23, R23, R4 ;  /* 0x0000000417177221 */ /* 0x000fca0000000000 */
[----:B------:R0:W-:Y:S01]  /*02d0*/  STG.E.128 desc[UR6][R24.64], R20 ;  /* 0x0000001418007986 */ /* 0x0001e2000c101d06 */
[----:B------:R-:W-:Y:S05]  /*02e0*/  @!P0 BRA `(.L_x_0) ;  /* 0xfffffffc006c8947 */ /* 0x000fea000383ffff */
[----:B------:R-:W-:Y:S05]  /*02f0*/  EXIT ;  /* 0x000000000000794d */ /* 0x000fea0003800000 */
.L_x_1:
[----:B------:R-:W-:-:S00]  /*0300*/  BRA `(.L_x_1) ;  /* 0xfffffffc00fc7947 */ /* 0x000fc0000383ffff */
[----:B------:R-:W-:-:S00]  /*0310*/  NOP ;  /* 0x0000000000007918 */ /* 0x000fc00000000000 */
        /* <DEDUP_REMOVED lines=14> */
.L_x_2:


//--------------------- .nv.shared.reserved.0     --------------------------
	.section	.nv.shared.reserved.0,"aw",@nobits
	.weak		__nv_reservedSMEM_offset_0_alias
	.size		__nv_reservedSMEM_offset_0_alias, 0, 64
	.other		__nv_reservedSMEM_offset_0_alias,@"STO_CUDA_RESERVED_SHARED STV_DEFAULT"
__nv_reservedSMEM_offset_0_alias:
	.zero		0
	.zero		64


//--------------------- .nv.constant0._Z6mem_bwPfS_S_S_S_S_ --------------------------
	.section	.nv.constant0._Z6mem_bwPfS_S_S_S_S_,"a",@progbits
	.sectionflags	@""
	.align	4
.nv.constant0._Z6mem_bwPfS_S_S_S_S_:
	.zero		944


//--------------------- SYMBOLS --------------------------

	.type		.nv.reservedSmem.offset0,@object
	.size		.nv.reservedSmem.offset0,0x4
